//
// Generated by NVIDIA NVVM Compiler
//
// Compiler Build ID: CL-19683150
// Cuda compilation tools, release 7.0, V7.0.53
// Based on LLVM 3.4svn
//

.version 4.2
.target sm_20
.address_size 64

	// .globl	make_assert
.extern .func __assertfail
(
	.param .b64 __assertfail_param_0,
	.param .b64 __assertfail_param_1,
	.param .b32 __assertfail_param_2,
	.param .b64 __assertfail_param_3,
	.param .b64 __assertfail_param_4
)
;
.global .align 1 .b8 __T20[44] = {118, 111, 105, 100, 32, 109, 97, 107, 101, 95, 97, 115, 115, 101, 114, 116, 40, 105, 110, 116, 32, 42, 44, 32, 117, 110, 115, 105, 103, 110, 101, 100, 32, 108, 111, 110, 103, 44, 32, 105, 110, 116, 41, 0};
.global .align 1 .b8 $str[6] = {102, 97, 108, 115, 101, 0};
.global .align 1 .b8 $str1[17] = {46, 47, 99, 117, 100, 97, 95, 97, 115, 115, 101, 114, 116, 46, 99, 117, 0};

.visible .entry make_assert(
	.param .u64 make_assert_param_0,
	.param .u64 make_assert_param_1,
	.param .u32 make_assert_param_2
)
{
	.reg .s32 	%r<2>;
	.reg .s64 	%rd<8>;


	mov.u64 	%rd1, $str;
	cvta.global.u64 	%rd2, %rd1;
	mov.u64 	%rd3, $str1;
	cvta.global.u64 	%rd4, %rd3;
	mov.u64 	%rd5, __T20;
	cvta.global.u64 	%rd6, %rd5;
	mov.u32 	%r1, 6;
	mov.u64 	%rd7, 1;
	// Callseq Start 0
	{
	.reg .b32 temp_param_reg;
	// <end>}
	.param .b64 param0;
	st.param.b64	[param0+0], %rd2;
	.param .b64 param1;
	st.param.b64	[param1+0], %rd4;
	.param .b32 param2;
	st.param.b32	[param2+0], %r1;
	.param .b64 param3;
	st.param.b64	[param3+0], %rd6;
	.param .b64 param4;
	st.param.b64	[param4+0], %rd7;
	call.uni 
	__assertfail, 
	(
	param0, 
	param1, 
	param2, 
	param3, 
	param4
	);
	
	//{
	}// Callseq End 0
	ret;
}




// ===== COMPILED SASS (sm_100) =====

	.target	sm_100

	.elftype	@"ET_EXEC"


//--------------------- .note.nv.tkinfo           --------------------------
	.section	.note.nv.tkinfo,"",@"SHT_NOTE"
	.sectionflags	@"SHF_NOTE_NV_TKINFO"
	.tkinfo
        /*0018*/ 	.word	0x00000002
        /*0030*/ 	.string	""
        /*0030*/ 	.string	"ptxas"
        /*0030*/ 	.string	"Cuda compilation tools, release 13.0, V13.0.88"
        /*0030*/ 	.string	"Build cuda_13.0.r13.0/compiler.36424714_0"
        /*0030*/ 	.string	"-arch sm_100 "



//--------------------- .note.nv.cuinfo           --------------------------
	.section	.note.nv.cuinfo,"",@"SHT_NOTE"
	.sectionflags	@"SHF_NOTE_NV_CUINFO"
        /*0018*/ 	.short	0x0002
        /*001a*/ 	.short	0x0014
        /*001c*/ 	.short	0x0082
	.zero		2


//--------------------- .nv.info                  --------------------------
	.section	.nv.info,"",@"SHT_CUDA_INFO"
	.align	4


	//----- nvinfo : EIATTR_REGCOUNT
	.align		4
        /*0000*/ 	.byte	0x04, 0x2f
        /*0002*/ 	.short	(.L_4 - .L_3)
	.align		4
.L_3:
        /*0004*/ 	.word	index@(make_assert)
        /*0008*/ 	.word	0x00000018


	//----- nvinfo : EIATTR_FRAME_SIZE
	.align		4
.L_4:
        /*000c*/ 	.byte	0x04, 0x11
        /*000e*/ 	.short	(.L_6 - .L_5)
	.align		4
.L_5:
        /*0010*/ 	.word	index@(make_assert)
        /*0014*/ 	.word	0x00000000


	//----- nvinfo : EIATTR_MIN_STACK_SIZE
	.align		4
.L_6:
        /*0018*/ 	.byte	0x04, 0x12
        /*001a*/ 	.short	(.L_8 - .L_7)
	.align		4
.L_7:
        /*001c*/ 	.word	index@(make_assert)
        /*0020*/ 	.word	0x00000000
.L_8:


//--------------------- .nv.compat                --------------------------
	.section	.nv.compat,"",@"SHT_CUDA_COMPAT_INFO"
	.align	4
        /*0000*/ 	.byte	0x02, 0x09, 0x00, 0x00, 0x02, 0x02, 0x01, 0x00, 0x02, 0x05, 0x05, 0x00, 0x03, 0x07, 0x01, 0x01
        /*0010*/ 	.byte	0x02, 0x03, 0x00, 0x00, 0x02, 0x06, 0x01, 0x00, 0x04, 0x0b, 0x08, 0x00, 0x09, 0x00, 0x00, 0x00
        /*0020*/ 	.byte	0x00, 0x00, 0x00, 0x00


//--------------------- .nv.info.make_assert      --------------------------
	.section	.nv.info.make_assert,"",@"SHT_CUDA_INFO"
	.sectionflags	@""
	.align	4


	//----- nvinfo : EIATTR_CUDA_API_VERSION
	.align		4
        /*0000*/ 	.byte	0x04, 0x37
        /*0002*/ 	.short	(.L_10 - .L_9)
.L_9:
        /*0004*/ 	.word	0x00000082


	//----- nvinfo : EIATTR_KPARAM_INFO
	.align		4
.L_10:
        /*0008*/ 	.byte	0x04, 0x17
        /*000a*/ 	.short	(.L_12 - .L_11)
.L_11:
        /*000c*/ 	.word	0x00000000
        /*0010*/ 	.short	0x0002
        /*0012*/ 	.short	0x0010
        /*0014*/ 	.byte	0x00, 0xf0, 0x11, 0x00


	//----- nvinfo : EIATTR_KPARAM_INFO
	.align		4
.L_12:
        /*0018*/ 	.byte	0x04, 0x17
        /*001a*/ 	.short	(.L_14 - .L_13)
.L_13:
        /*001c*/ 	.word	0x00000000
        /*0020*/ 	.short	0x0001
        /*0022*/ 	.short	0x0008
        /*0024*/ 	.byte	0x00, 0xf0, 0x21, 0x00


	//----- nvinfo : EIATTR_KPARAM_INFO
	.align		4
.L_14:
        /*0028*/ 	.byte	0x04, 0x17
        /*002a*/ 	.short	(.L_16 - .L_15)
.L_15:
        /*002c*/ 	.word	0x00000000
        /*0030*/ 	.short	0x0000
        /*0032*/ 	.short	0x0000
        /*0034*/ 	.byte	0x00, 0xf0, 0x21, 0x00


	//----- nvinfo : EIATTR_SPARSE_MMA_MASK
	.align		4
.L_16:
        /*0038*/ 	.byte	0x03, 0x50
        /*003a*/ 	.short	0x0000


	//----- nvinfo : EIATTR_MAXREG_COUNT
	.align		4
        /*003c*/ 	.byte	0x03, 0x1b
        /*003e*/ 	.short	0x00ff


	//----- nvinfo : EIATTR_EXTERNS
	.align		4
        /*0040*/ 	.byte	0x04, 0x0f
        /*0042*/ 	.short	(.L_18 - .L_17)


	//   ....[0]....
	.align		4
.L_17:
        /*0044*/ 	.word	index@(__assertfail)


	//----- nvinfo : EIATTR_MERCURY_ISA_VERSION
	.align		4
.L_18:
        /*0048*/ 	.byte	0x03, 0x5f
        /*004a*/ 	.short	0x0101


	//----- nvinfo : EIATTR_VRC_CTA_INIT_COUNT
	.align		4
        /*004c*/ 	.byte	0x02, 0x4a
	.zero		1
	.zero		1


	//----- nvinfo : EIATTR_SYSCALL_OFFSETS
	.align		4
        /*0050*/ 	.byte	0x04, 0x46
        /*0052*/ 	.short	(.L_20 - .L_19)


	//   ....[0]....
.L_19:
        /*0054*/ 	.word	0x00000100


	//----- nvinfo : EIATTR_EXIT_INSTR_OFFSETS
	.align		4
.L_20:
        /*0058*/ 	.byte	0x04, 0x1c
        /*005a*/ 	.short	(.L_22 - .L_21)


	//   ....[0]....
.L_21:
        /*005c*/ 	.word	0x00000110


	//----- nvinfo : EIATTR_CBANK_PARAM_SIZE
	.align		4
.L_22:
        /*0060*/ 	.byte	0x03, 0x19
        /*0062*/ 	.short	0x0014


	//----- nvinfo : EIATTR_PARAM_CBANK
	.align		4
        /*0064*/ 	.byte	0x04, 0x0a
        /*0066*/ 	.short	(.L_24 - .L_23)
	.align		4
.L_23:
        /*0068*/ 	.word	index@(.nv.constant0.make_assert)
        /*006c*/ 	.short	0x0380
        /*006e*/ 	.short	0x0014


	//----- nvinfo : EIATTR_SW_WAR
	.align		4
.L_24:
        /*0070*/ 	.byte	0x04, 0x36
        /*0072*/ 	.short	(.L_26 - .L_25)
.L_25:
        /*0074*/ 	.word	0x00000008
.L_26:


//--------------------- .nv.callgraph             --------------------------
	.section	.nv.callgraph,"",@"SHT_CUDA_CALLGRAPH"
	.align	4
	.sectionentsize	8
	.align		4
        /*0000*/ 	.word	0x00000000
	.align		4
        /*0004*/ 	.word	0xffffffff
	.align		4
        /*0008*/ 	.word	index@(make_assert)
	.align		4
        /*000c*/ 	.word	index@(__assertfail)
	.align		4
        /*0010*/ 	.word	0x00000000
	.align		4
        /*0014*/ 	.word	0xfffffffe
	.align		4
        /*0018*/ 	.word	0x00000000
	.align		4
        /*001c*/ 	.word	0xfffffffd
	.align		4
        /*0020*/ 	.word	0x00000000
	.align		4
        /*0024*/ 	.word	0xfffffffc


//--------------------- .nv.constant4             --------------------------
	.section	.nv.constant4,"a",@progbits
	.align	8
	.align		8
.nv.constant4:
        /*0000*/ 	.dword	__assertfail
	.align		8
        /*0008*/ 	.dword	__T20
	.align		8
        /*0010*/ 	.dword	$str
	.align		8
        /*0018*/ 	.dword	$str1


//--------------------- .text.make_assert         --------------------------
	.section	.text.make_assert,"ax",@progbits
	.align	128
        .global         make_assert
        .type           make_assert,@function
        .size           make_assert,(.L_x_2 - make_assert)
        .other          make_assert,@"STO_CUDA_ENTRY STV_DEFAULT"
make_assert:
.text.make_assert:
[----:B------:R-:W0:Y:S01]  /*0000*/  LDC R1, c[0x0][0x37c] ;  /* 0x0000df00ff017b82 */ /* 0x000e220000000800 */
[----:B------:R-:W-:Y:S01]  /*0010*/  MOV R0, 0x0 ;  /* 0x0000000000007802 */ /* 0x000fe20000000f00 */
[----:B------:R-:W1:Y:S01]  /*0020*/  LDCU.64 UR4, c[0x4][0x10] ;  /* 0x01000200ff0477ac */ /* 0x000e620008000a00 */
[----:B------:R-:W-:Y:S02]  /*0030*/  HFMA2 R12, -RZ, RZ, 0, 5.9604644775390625e-08 ;  /* 0x00000001ff0c7431 */ /* 0x000fe400000001ff */
[----:B------:R-:W-:-:S03]  /*0040*/  IMAD.MOV.U32 R8, RZ, RZ, 0x6 ;  /* 0x00000006ff087424 */ /* 0x000fc600078e00ff */
[----:B------:R2:W3:Y:S01]  /*0050*/  LDC.64 R2, c[0x4][R0] ;  /* 0x0100000000027b82 */ /* 0x0004e20000000a00 */
[----:B------:R-:W4:Y:S01]  /*0060*/  LDCU.64 UR6, c[0x4][0x18] ;  /* 0x01000300ff0677ac */ /* 0x000f220008000a00 */
[----:B------:R-:W-:Y:S01]  /*0070*/  IMAD.MOV.U32 R13, RZ, RZ, RZ ;  /* 0x000000ffff0d7224 */ /* 0x000fe200078e00ff */
[----:B------:R-:W5:Y:S01]  /*0080*/  LDCU.64 UR8, c[0x4][0x8] ;  /* 0x01000100ff0877ac */ /* 0x000f620008000a00 */
[----:B-1----:R-:W-:Y:S01]  /*0090*/  IMAD.U32 R4, RZ, RZ, UR4 ;  /* 0x00000004ff047e24 */ /* 0x002fe2000f8e00ff */
[----:B------:R-:W-:Y:S01]  /*00a0*/  MOV R5, UR5 ;  /* 0x0000000500057c02 */ /* 0x000fe20008000f00 */
[----:B----4-:R-:W-:Y:S01]  /*00b0*/  IMAD.U32 R6, RZ, RZ, UR6 ;  /* 0x00000006ff067e24 */ /* 0x010fe2000f8e00ff */
[----:B------:R-:W-:Y:S01]  /*00c0*/  MOV R7, UR7 ;  /* 0x0000000700077c02 */ /* 0x000fe20008000f00 */
[----:B-----5:R-:W-:Y:S01]  /*00d0*/  IMAD.U32 R10, RZ, RZ, UR8 ;  /* 0x00000008ff0a7e24 */ /* 0x020fe2000f8e00ff */
[----:B--2---:R-:W-:-:S07]  /*00e0*/  MOV R11, UR9 ;  /* 0x00000009000b7c02 */ /* 0x004fce0008000f00 */
[----:B------:R-:W-:-:S07]  /*00f0*/  LEPC R20, `(.L_x_0) ;  /* 0x000000001014794e */ /* 0x000fce0000000000 */
[----:B0--3--:R-:W-:Y:S05]  /*0100*/  CALL.ABS.NOINC R2 ;  /* 0x0000000002007343 */ /* 0x009fea0003c00000 */
.L_x_0:
[----:B------:R-:W-:Y:S05]  /*0110*/  EXIT ;  /* 0x000000000000794d */ /* 0x000fea0003800000 */
.L_x_1:
[----:B------:R-:W-:-:S00]  /*0120*/  BRA `(.L_x_1) ;  /* 0xfffffffc00fc7947 */ /* 0x000fc0000383ffff */
[----:B------:R-:W-:-:S00]  /*0130*/  NOP ;  /* 0x0000000000007918 */ /* 0x000fc00000000000 */
        /* <DEDUP_REMOVED lines=12> */
.L_x_2:


//--------------------- .nv.global.init           --------------------------
	.section	.nv.global.init,"aw",@progbits
.nv.global.init:
	.type		$str,@object
	.size		$str,($str1 - $str)
$str:
        /*0000*/ 	.byte	0x66, 0x61, 0x6c, 0x73, 0x65, 0x00
	.type		$str1,@object
	.size		$str1,(__T20 - $str1)
$str1:
        /*0006*/ 	.byte	0x2e, 0x2f, 0x63, 0x75, 0x64, 0x61, 0x5f, 0x61, 0x73, 0x73, 0x65, 0x72, 0x74, 0x2e, 0x63, 0x75
        /*0016*/ 	.byte	0x00
	.type		__T20,@object
	.size		__T20,(.L_0 - __T20)
__T20:
        /*0017*/ 	.byte	0x76, 0x6f, 0x69, 0x64, 0x20, 0x6d, 0x61, 0x6b, 0x65, 0x5f, 0x61, 0x73, 0x73, 0x65, 0x72, 0x74
        /*0027*/ 	.byte	0x28, 0x69, 0x6e, 0x74, 0x20, 0x2a, 0x2c, 0x20, 0x75, 0x6e, 0x73, 0x69, 0x67, 0x6e, 0x65, 0x64
        /*0037*/ 	.byte	0x20, 0x6c, 0x6f, 0x6e, 0x67, 0x2c, 0x20, 0x69, 0x6e, 0x74, 0x29, 0x00
.L_0:


//--------------------- .nv.shared.reserved.0     --------------------------
	.section	.nv.shared.reserved.0,"aw",@nobits
	.weak		__nv_reservedSMEM_offset_0_alias
	.size		__nv_reservedSMEM_offset_0_alias, 0, 64
	.other		__nv_reservedSMEM_offset_0_alias,@"STO_CUDA_RESERVED_SHARED STV_DEFAULT"
__nv_reservedSMEM_offset_0_alias:
	.zero		0
	.zero		64


//--------------------- .nv.constant0.make_assert --------------------------
	.section	.nv.constant0.make_assert,"a",@progbits
	.sectionflags	@""
	.align	4
.nv.constant0.make_assert:
	.zero		916


//--------------------- SYMBOLS --------------------------

	.type		.nv.reservedSmem.offset0,@object
	.size		.nv.reservedSmem.offset0,0x4
	.type		__assertfail,@function
